//
// Generated by NVIDIA NVVM Compiler
//
// Compiler Build ID: CL-36424714
// Cuda compilation tools, release 13.0, V13.0.88
// Based on NVVM 20.0.0
//

.version 9.0
.target sm_100
.address_size 64

	// .globl	_Z8rgb2grayPhS_ii

.visible .entry _Z8rgb2grayPhS_ii(
	.param .u64 .ptr .align 1 _Z8rgb2grayPhS_ii_param_0,
	.param .u64 .ptr .align 1 _Z8rgb2grayPhS_ii_param_1,
	.param .u32 _Z8rgb2grayPhS_ii_param_2,
	.param .u32 _Z8rgb2grayPhS_ii_param_3
)
{
	.reg .pred 	%p<4>;
	.reg .b16 	%rs<4>;
	.reg .b32 	%r<16>;
	.reg .b32 	%f<7>;
	.reg .b64 	%rd<9>;

	ld.param.u64 	%rd1, [_Z8rgb2grayPhS_ii_param_0];
	ld.param.u64 	%rd2, [_Z8rgb2grayPhS_ii_param_1];
	ld.param.u32 	%r4, [_Z8rgb2grayPhS_ii_param_2];
	ld.param.u32 	%r5, [_Z8rgb2grayPhS_ii_param_3];
	mov.u32 	%r6, %ctaid.x;
	mov.u32 	%r7, %ntid.x;
	mov.u32 	%r8, %tid.x;
	mad.lo.s32 	%r1, %r6, %r7, %r8;
	mov.u32 	%r9, %ctaid.y;
	mov.u32 	%r10, %ntid.y;
	mov.u32 	%r11, %tid.y;
	mad.lo.s32 	%r12, %r9, %r10, %r11;
	setp.ge.s32 	%p1, %r1, %r4;
	setp.ge.s32 	%p2, %r12, %r5;
	or.pred  	%p3, %p1, %p2;
	@%p3 bra 	$L__BB0_2;
	cvta.to.global.u64 	%rd3, %rd1;
	cvta.to.global.u64 	%rd4, %rd2;
	mad.lo.s32 	%r13, %r5, %r1, %r12;
	mul.lo.s32 	%r14, %r13, 3;
	cvt.s64.s32 	%rd5, %r14;
	add.s64 	%rd6, %rd3, %rd5;
	ld.global.u8 	%rs1, [%rd6];
	ld.global.u8 	%rs2, [%rd6+1];
	ld.global.u8 	%rs3, [%rd6+2];
	cvt.rn.f32.u16 	%f1, %rs1;
	cvt.rn.f32.u16 	%f2, %rs2;
	mul.f32 	%f3, %f2, 0f3F35C28F;
	fma.rn.f32 	%f4, %f1, 0f3E570A3D, %f3;
	cvt.rn.f32.u16 	%f5, %rs3;
	fma.rn.f32 	%f6, %f5, 0f3D8F5C29, %f4;
	cvt.rzi.u32.f32 	%r15, %f6;
	cvt.s64.s32 	%rd7, %r13;
	add.s64 	%rd8, %rd4, %rd7;
	st.global.u8 	[%rd8], %r15;
$L__BB0_2:
	ret;

}


// ===== COMPILED SASS (sm_100) =====

	.target	sm_100

	.elftype	@"ET_EXEC"


//--------------------- .note.nv.tkinfo           --------------------------
	.section	.note.nv.tkinfo,"",@"SHT_NOTE"
	.sectionflags	@"SHF_NOTE_NV_TKINFO"
	.tkinfo
        /*0018*/ 	.word	0x00000002
        /*0030*/ 	.string	""
        /*0030*/ 	.string	"ptxas"
        /*0030*/ 	.string	"Cuda compilation tools, release 13.0, V13.0.88"
        /*0030*/ 	.string	"Build cuda_13.0.r13.0/compiler.36424714_0"
        /*0030*/ 	.string	"-arch sm_100 -m 64 "



//--------------------- .note.nv.cuinfo           --------------------------
	.section	.note.nv.cuinfo,"",@"SHT_NOTE"
	.sectionflags	@"SHF_NOTE_NV_CUINFO"
        /*0018*/ 	.short	0x0002
        /*001a*/ 	.short	0x0064
        /*001c*/ 	.short	0x0082
	.zero		2


//--------------------- .nv.info                  --------------------------
	.section	.nv.info,"",@"SHT_CUDA_INFO"
	.align	4


	//----- nvinfo : EIATTR_REGCOUNT
	.align		4
        /*0000*/ 	.byte	0x04, 0x2f
        /*0002*/ 	.short	(.L_1 - .L_0)
	.align		4
.L_0:
        /*0004*/ 	.word	index@(_Z8rgb2grayPhS_ii)
        /*0008*/ 	.word	0x0000000a


	//----- nvinfo : EIATTR_FRAME_SIZE
	.align		4
.L_1:
        /*000c*/ 	.byte	0x04, 0x11
        /*000e*/ 	.short	(.L_3 - .L_2)
	.align		4
.L_2:
        /*0010*/ 	.word	index@(_Z8rgb2grayPhS_ii)
        /*0014*/ 	.word	0x00000000


	//----- nvinfo : EIATTR_MIN_STACK_SIZE
	.align		4
.L_3:
        /*0018*/ 	.byte	0x04, 0x12
        /*001a*/ 	.short	(.L_5 - .L_4)
	.align		4
.L_4:
        /*001c*/ 	.word	index@(_Z8rgb2grayPhS_ii)
        /*0020*/ 	.word	0x00000000
.L_5:


//--------------------- .nv.compat                --------------------------
	.section	.nv.compat,"",@"SHT_CUDA_COMPAT_INFO"
	.align	4
        /*0000*/ 	.byte	0x02, 0x09, 0x00, 0x00, 0x02, 0x02, 0x01, 0x00, 0x02, 0x05, 0x05, 0x00, 0x03, 0x07, 0x01, 0x01
        /*0010*/ 	.byte	0x02, 0x03, 0x00, 0x00, 0x02, 0x06, 0x01, 0x00, 0x04, 0x0b, 0x08, 0x00, 0x09, 0x00, 0x00, 0x00
        /*0020*/ 	.byte	0x00, 0x00, 0x00, 0x00


//--------------------- .nv.info._Z8rgb2grayPhS_ii --------------------------
	.section	.nv.info._Z8rgb2grayPhS_ii,"",@"SHT_CUDA_INFO"
	.sectionflags	@""
	.align	4


	//----- nvinfo : EIATTR_CUDA_API_VERSION
	.align		4
        /*0000*/ 	.byte	0x04, 0x37
        /*0002*/ 	.short	(.L_7 - .L_6)
.L_6:
        /*0004*/ 	.word	0x00000082


	//----- nvinfo : EIATTR_KPARAM_INFO
	.align		4
.L_7:
        /*0008*/ 	.byte	0x04, 0x17
        /*000a*/ 	.short	(.L_9 - .L_8)
.L_8:
        /*000c*/ 	.word	0x00000000
        /*0010*/ 	.short	0x0003
        /*0012*/ 	.short	0x0014
        /*0014*/ 	.byte	0x00, 0xf0, 0x11, 0x00


	//----- nvinfo : EIATTR_KPARAM_INFO
	.align		4
.L_9:
        /*0018*/ 	.byte	0x04, 0x17
        /*001a*/ 	.short	(.L_11 - .L_10)
.L_10:
        /*001c*/ 	.word	0x00000000
        /*0020*/ 	.short	0x0002
        /*0022*/ 	.short	0x0010
        /*0024*/ 	.byte	0x00, 0xf0, 0x11, 0x00


	//----- nvinfo : EIATTR_KPARAM_INFO
	.align		4
.L_11:
        /*0028*/ 	.byte	0x04, 0x17
        /*002a*/ 	.short	(.L_13 - .L_12)
.L_12:
        /*002c*/ 	.word	0x00000000
        /*0030*/ 	.short	0x0001
        /*0032*/ 	.short	0x0008
        /*0034*/ 	.byte	0x00, 0xf5, 0x21, 0x00


	//----- nvinfo : EIATTR_KPARAM_INFO
	.align		4
.L_13:
        /*0038*/ 	.byte	0x04, 0x17
        /*003a*/ 	.short	(.L_15 - .L_14)
.L_14:
        /*003c*/ 	.word	0x00000000
        /*0040*/ 	.short	0x0000
        /*0042*/ 	.short	0x0000
        /*0044*/ 	.byte	0x00, 0xf5, 0x21, 0x00


	//----- nvinfo : EIATTR_SPARSE_MMA_MASK
	.align		4
.L_15:
        /*0048*/ 	.byte	0x03, 0x50
        /*004a*/ 	.short	0x0000


	//----- nvinfo : EIATTR_MAXREG_COUNT
	.align		4
        /*004c*/ 	.byte	0x03, 0x1b
        /*004e*/ 	.short	0x00ff


	//----- nvinfo : EIATTR_MERCURY_ISA_VERSION
	.align		4
        /*0050*/ 	.byte	0x03, 0x5f
        /*0052*/ 	.short	0x0101


	//----- nvinfo : EIATTR_VRC_CTA_INIT_COUNT
	.align		4
        /*0054*/ 	.byte	0x02, 0x4a
	.zero		1
	.zero		1


	//----- nvinfo : EIATTR_EXIT_INSTR_OFFSETS
	.align		4
        /*0058*/ 	.byte	0x04, 0x1c
        /*005a*/ 	.short	(.L_17 - .L_16)


	//   ....[0]....
.L_16:
        /*005c*/ 	.word	0x000000c0


	//   ....[1]....
        /*0060*/ 	.word	0x00000200


	//----- nvinfo : EIATTR_CBANK_PARAM_SIZE
	.align		4
.L_17:
        /*0064*/ 	.byte	0x03, 0x19
        /*0066*/ 	.short	0x0018


	//----- nvinfo : EIATTR_PARAM_CBANK
	.align		4
        /*0068*/ 	.byte	0x04, 0x0a
        /*006a*/ 	.short	(.L_19 - .L_18)
	.align		4
.L_18:
        /*006c*/ 	.word	index@(.nv.constant0._Z8rgb2grayPhS_ii)
        /*0070*/ 	.short	0x0380
        /*0072*/ 	.short	0x0018


	//----- nvinfo : EIATTR_SW_WAR
	.align		4
.L_19:
        /*0074*/ 	.byte	0x04, 0x36
        /*0076*/ 	.short	(.L_21 - .L_20)
.L_20:
        /*0078*/ 	.word	0x00000008
.L_21:


//--------------------- .nv.callgraph             --------------------------
	.section	.nv.callgraph,"",@"SHT_CUDA_CALLGRAPH"
	.align	4
	.sectionentsize	8
	.align		4
        /*0000*/ 	.word	0x00000000
	.align		4
        /*0004*/ 	.word	0xffffffff
	.align		4
        /*0008*/ 	.word	0x00000000
	.align		4
        /*000c*/ 	.word	0xfffffffe
	.align		4
        /*0010*/ 	.word	0x00000000
	.align		4
        /*0014*/ 	.word	0xfffffffd
	.align		4
        /*0018*/ 	.word	0x00000000
	.align		4
        /*001c*/ 	.word	0xfffffffc


//--------------------- .text._Z8rgb2grayPhS_ii   --------------------------
	.section	.text._Z8rgb2grayPhS_ii,"ax",@progbits
	.align	128
        .global         _Z8rgb2grayPhS_ii
        .type           _Z8rgb2grayPhS_ii,@function
        .size           _Z8rgb2grayPhS_ii,(.L_x_1 - _Z8rgb2grayPhS_ii)
        .other          _Z8rgb2grayPhS_ii,@"STO_CUDA_ENTRY STV_DEFAULT"
_Z8rgb2grayPhS_ii:
.text._Z8rgb2grayPhS_ii:
[----:B------:R-:W-:Y:S01]  /*0000*/  LDC R1, c[0x0][0x37c] ;  /* 0x0000df00ff017b82 */ /* 0x000fe20000000800 */
[----:B------:R-:W0:Y:S07]  /*0010*/  S2R R2, SR_TID.Y ;  /* 0x0000000000027919 */ /* 0x000e2e0000002200 */
[----:B------:R-:W1:Y:S01]  /*0020*/  LDC R0, c[0x0][0x360] ;  /* 0x0000d800ff007b82 */ /* 0x000e620000000800 */
[----:B------:R-:W2:Y:S01]  /*0030*/  LDCU.64 UR6, c[0x0][0x390] ;  /* 0x00007200ff0677ac */ /* 0x000ea20008000a00 */
[----:B------:R-:W1:Y:S06]  /*0040*/  S2R R5, SR_TID.X ;  /* 0x0000000000057919 */ /* 0x000e6c0000002100 */
[----:B------:R-:W0:Y:S08]  /*0050*/  S2UR UR5, SR_CTAID.Y ;  /* 0x00000000000579c3 */ /* 0x000e300000002600 */
[----:B------:R-:W0:Y:S08]  /*0060*/  LDC R3, c[0x0][0x364] ;  /* 0x0000d900ff037b82 */ /* 0x000e300000000800 */
[----:B------:R-:W1:Y:S01]  /*0070*/  S2UR UR4, SR_CTAID.X ;  /* 0x00000000000479c3 */ /* 0x000e620000002500 */
[----:B0-----:R-:W-:-:S05]  /*0080*/  IMAD R3, R3, UR5, R2 ;  /* 0x0000000503037c24 */ /* 0x001fca000f8e0202 */
[----:B--2---:R-:W-:Y:S01]  /*0090*/  ISETP.GE.AND P0, PT, R3, UR7, PT ;  /* 0x0000000703007c0c */ /* 0x004fe2000bf06270 */
[----:B-1----:R-:W-:-:S05]  /*00a0*/  IMAD R0, R0, UR4, R5 ;  /* 0x0000000400007c24 */ /* 0x002fca000f8e0205 */
[----:B------:R-:W-:-:S13]  /*00b0*/  ISETP.GE.OR P0, PT, R0, UR6, P0 ;  /* 0x0000000600007c0c */ /* 0x000fda0008706670 */
[----:B------:R-:W-:Y:S05]  /*00c0*/  @P0 EXIT ;  /* 0x000000000000094d */ /* 0x000fea0003800000 */
[----:B------:R-:W0:Y:S01]  /*00d0*/  LDCU.128 UR8, c[0x0][0x380] ;  /* 0x00007000ff0877ac */ /* 0x000e220008000c00 */
[----:B------:R-:W-:Y:S01]  /*00e0*/  IMAD R0, R0, UR7, R3 ;  /* 0x0000000700007c24 */ /* 0x000fe2000f8e0203 */
[----:B------:R-:W1:Y:S03]  /*00f0*/  LDCU.64 UR4, c[0x0][0x358] ;  /* 0x00006b00ff0477ac */ /* 0x000e660008000a00 */
[----:B------:R-:W-:-:S05]  /*0100*/  IMAD R3, R0, 0x3, RZ ;  /* 0x0000000300037824 */ /* 0x000fca00078e02ff */
[----:B0-----:R-:W-:-:S04]  /*0110*/  IADD3 R2, P0, PT, R3, UR8, RZ ;  /* 0x0000000803027c10 */ /* 0x001fc8000ff1e0ff */
[----:B------:R-:W-:-:S05]  /*0120*/  LEA.HI.X.SX32 R3, R3, UR9, 0x1, P0 ;  /* 0x0000000903037c11 */ /* 0x000fca00080f0eff */
[----:B-1----:R-:W2:Y:S04]  /*0130*/  LDG.E.U8 R5, desc[UR4][R2.64+0x1] ;  /* 0x0000010402057981 */ /* 0x002ea8000c1e1100 */
[----:B------:R-:W3:Y:S04]  /*0140*/  LDG.E.U8 R4, desc[UR4][R2.64] ;  /* 0x0000000402047981 */ /* 0x000ee8000c1e1100 */
[----:B------:R-:W4:Y:S01]  /*0150*/  LDG.E.U8 R6, desc[UR4][R2.64+0x2] ;  /* 0x0000020402067981 */ /* 0x000f22000c1e1100 */
[----:B--2---:R-:W-:Y:S02]  /*0160*/  I2FP.F32.U32 R5, R5 ;  /* 0x0000000500057245 */ /* 0x004fe40000201000 */
[----:B---3--:R-:W-:-:S03]  /*0170*/  I2FP.F32.U32 R4, R4 ;  /* 0x0000000400047245 */ /* 0x008fc60000201000 */
[----:B------:R-:W-:Y:S01]  /*0180*/  FMUL R5, R5, 0.70999997854232788086 ;  /* 0x3f35c28f05057820 */ /* 0x000fe20000400000 */
[----:B----4-:R-:W-:-:S03]  /*0190*/  I2FP.F32.U32 R7, R6 ;  /* 0x0000000600077245 */ /* 0x010fc60000201000 */
[----:B------:R-:W-:-:S04]  /*01a0*/  FFMA R4, R4, 0.20999999344348907471, R5 ;  /* 0x3e570a3d04047823 */ /* 0x000fc80000000005 */
[----:B------:R-:W-:Y:S01]  /*01b0*/  FFMA R7, R7, 0.070000000298023223877, R4 ;  /* 0x3d8f5c2907077823 */ /* 0x000fe20000000004 */
[----:B------:R-:W-:-:S04]  /*01c0*/  IADD3 R4, P0, PT, R0, UR10, RZ ;  /* 0x0000000a00047c10 */ /* 0x000fc8000ff1e0ff */
[----:B------:R-:W-:Y:S01]  /*01d0*/  LEA.HI.X.SX32 R5, R0, UR11, 0x1, P0 ;  /* 0x0000000b00057c11 */ /* 0x000fe200080f0eff */
[----:B------:R-:W0:Y:S04]  /*01e0*/  F2I.U32.TRUNC.NTZ R7, R7 ;  /* 0x0000000700077305 */ /* 0x000e28000020f000 */
[----:B0-----:R-:W-:Y:S01]  /*01f0*/  STG.E.U8 desc[UR4][R4.64], R7 ;  /* 0x0000000704007986 */ /* 0x001fe2000c101104 */
[----:B------:R-:W-:Y:S05]  /*0200*/  EXIT ;  /* 0x000000000000794d */ /* 0x000fea0003800000 */
.L_x_0:
[----:B------:R-:W-:-:S00]  /*0210*/  BRA `(.L_x_0) ;  /* 0xfffffffc00fc7947 */ /* 0x000fc0000383ffff */
[----:B------:R-:W-:-:S00]  /*0220*/  NOP ;  /* 0x0000000000007918 */ /* 0x000fc00000000000 */
        /* <DEDUP_REMOVED lines=13> */
.L_x_1:


//--------------------- .nv.shared.reserved.0     --------------------------
	.section	.nv.shared.reserved.0,"aw",@nobits
	.weak		__nv_reservedSMEM_offset_0_alias
	.size		__nv_reservedSMEM_offset_0_alias, 0, 64
	.other		__nv_reservedSMEM_offset_0_alias,@"STO_CUDA_RESERVED_SHARED STV_DEFAULT"
__nv_reservedSMEM_offset_0_alias:
	.zero		0
	.zero		64


//--------------------- .nv.constant0._Z8rgb2grayPhS_ii --------------------------
	.section	.nv.constant0._Z8rgb2grayPhS_ii,"a",@progbits
	.sectionflags	@""
	.align	4
.nv.constant0._Z8rgb2grayPhS_ii:
	.zero		920


//--------------------- SYMBOLS --------------------------

	.type		.nv.reservedSmem.offset0,@object
	.size		.nv.reservedSmem.offset0,0x4
